	.headerflags	@"EF_CUDA_TEXMODE_UNIFIED EF_CUDA_64BIT_ADDRESS EF_CUDA_ACCELERATORS EF_CUDA_SM90 EF_CUDA_VIRTUAL_SM(EF_CUDA_SM90)"
	.elftype	@"ET_EXEC"


//--------------------- .nv.info                  --------------------------
	.section	.nv.info,"",@"SHT_CUDA_INFO"
	.align	4


	//----- nvinfo : EIATTR_REGCOUNT
	.align		4
        /*0000*/ 	.byte	0x04, 0x2f
        /*0002*/ 	.short	(.L_3 - .L_2)
	.align		4
.L_2:
        /*0004*/ 	.word	index@(triton_poi_fused_div_0)
        /*0008*/ 	.word	0x00000010


	//----- nvinfo : EIATTR_MIN_STACK_SIZE
	.align		4
.L_3:
        /*000c*/ 	.byte	0x04, 0x12
        /*000e*/ 	.short	(.L_5 - .L_4)
	.align		4
.L_4:
        /*0010*/ 	.word	index@(triton_poi_fused_div_0)
        /*0014*/ 	.word	0x00000000


	//----- nvinfo : EIATTR_FRAME_SIZE
	.align		4
.L_5:
        /*0018*/ 	.byte	0x04, 0x11
        /*001a*/ 	.short	(.L_7 - .L_6)
	.align		4
.L_6:
        /*001c*/ 	.word	index@(triton_poi_fused_div_0)
        /*0020*/ 	.word	0x00000000


	//----- nvinfo : EIATTR_MIN_STACK_SIZE
	.align		4
.L_7:
        /*0024*/ 	.byte	0x04, 0x12
        /*0026*/ 	.short	(.L_9 - .L_8)
	.align		4
.L_8:
        /*0028*/ 	.word	index@(triton_poi_fused_div_0)
        /*002c*/ 	.word	0x00000000
.L_9:


//--------------------- .nv.info.triton_poi_fused_div_0 --------------------------
	.section	.nv.info.triton_poi_fused_div_0,"",@"SHT_CUDA_INFO"
	.sectionflags	@""
	.align	4


	//----- nvinfo : EIATTR_CUDA_API_VERSION
	.align		4
        /*0000*/ 	.byte	0x04, 0x37
        /*0002*/ 	.short	(.L_11 - .L_10)
.L_10:
        /*0004*/ 	.word	0x0000007c


	//----- nvinfo : EIATTR_KPARAM_INFO
	.align		4
.L_11:
        /*0008*/ 	.byte	0x04, 0x17
        /*000a*/ 	.short	(.L_13 - .L_12)
.L_12:
        /*000c*/ 	.word	0x00000000
        /*0010*/ 	.short	0x0002
        /*0012*/ 	.short	0x0010
        /*0014*/ 	.byte	0x00, 0xf0, 0x11, 0x00


	//----- nvinfo : EIATTR_KPARAM_INFO
	.align		4
.L_13:
        /*0018*/ 	.byte	0x04, 0x17
        /*001a*/ 	.short	(.L_15 - .L_14)
.L_14:
        /*001c*/ 	.word	0x00000000
        /*0020*/ 	.short	0x0001
        /*0022*/ 	.short	0x0008
        /*0024*/ 	.byte	0x00, 0xf4, 0x21, 0x00


	//----- nvinfo : EIATTR_KPARAM_INFO
	.align		4
.L_15:
        /*0028*/ 	.byte	0x04, 0x17
        /*002a*/ 	.short	(.L_17 - .L_16)
.L_16:
        /*002c*/ 	.word	0x00000000
        /*0030*/ 	.short	0x0000
        /*0032*/ 	.short	0x0000
        /*0034*/ 	.byte	0x00, 0xf4, 0x21, 0x00


	//----- nvinfo : EIATTR_SPARSE_MMA_MASK
	.align		4
.L_17:
        /*0038*/ 	.byte	0x03, 0x50
        /*003a*/ 	.short	0x0000


	//----- nvinfo : EIATTR_MAXREG_COUNT
	.align		4
        /*003c*/ 	.byte	0x03, 0x1b
        /*003e*/ 	.short	0x00ff


	//----- nvinfo : EIATTR_EXIT_INSTR_OFFSETS
	.align		4
        /*0040*/ 	.byte	0x04, 0x1c
        /*0042*/ 	.short	(.L_19 - .L_18)


	//   ....[0]....
.L_18:
        /*0044*/ 	.word	0x000002b0


	//   ....[1]....
        /*0048*/ 	.word	0x000002d0


	//----- nvinfo : EIATTR_REQNTID
	.align		4
.L_19:
        /*004c*/ 	.byte	0x04, 0x10
        /*004e*/ 	.short	(.L_21 - .L_20)
.L_20:
        /*0050*/ 	.word	0x00000020
        /*0054*/ 	.word	0x00000001
        /*0058*/ 	.word	0x00000001


	//----- nvinfo : EIATTR_CBANK_PARAM_SIZE
	.align		4
.L_21:
        /*005c*/ 	.byte	0x03, 0x19
        /*005e*/ 	.short	0x0014


	//----- nvinfo : EIATTR_PARAM_CBANK
	.align		4
        /*0060*/ 	.byte	0x04, 0x0a
        /*0062*/ 	.short	(.L_23 - .L_22)
	.align		4
.L_22:
        /*0064*/ 	.word	index@(.nv.constant0.triton_poi_fused_div_0)
        /*0068*/ 	.short	0x0210
        /*006a*/ 	.short	0x0014


	//----- nvinfo : EIATTR_SW_WAR
	.align		4
.L_23:
        /*006c*/ 	.byte	0x04, 0x36
        /*006e*/ 	.short	(.L_25 - .L_24)
.L_24:
        /*0070*/ 	.word	0x00000008
.L_25:


//--------------------- .nv.callgraph             --------------------------
	.section	.nv.callgraph,"",@"SHT_CUDA_CALLGRAPH"
	.align	4
	.sectionentsize	8
	.align		4
        /*0000*/ 	.word	0x00000000
	.align		4
        /*0004*/ 	.word	0xffffffff
	.align		4
        /*0008*/ 	.word	0x00000000
	.align		4
        /*000c*/ 	.word	0xfffffffe
	.align		4
        /*0010*/ 	.word	0x00000000
	.align		4
        /*0014*/ 	.word	0xfffffffd
	.align		4
        /*0018*/ 	.word	0x00000000
	.align		4
        /*001c*/ 	.word	0xfffffffc


//--------------------- .nv.constant4             --------------------------
	.section	.nv.constant4,"a",@progbits
	.align	8
	.align		8
.nv.constant4:
        /*0000*/ 	.dword	_$_str
	.align		8
        /*0008*/ 	.dword	_$_str_$_2


//--------------------- .text.triton_poi_fused_div_0 --------------------------
	.section	.text.triton_poi_fused_div_0,"ax",@progbits
	.align	128
        .global         triton_poi_fused_div_0
        .type           triton_poi_fused_div_0,@function
        .size           triton_poi_fused_div_0,(.L_x_1 - triton_poi_fused_div_0)
        .other          triton_poi_fused_div_0,@"STO_CUDA_ENTRY STV_DEFAULT"
triton_poi_fused_div_0:
.text.triton_poi_fused_div_0:
[----:B------:R-:W0:Y:S02]  /*0000*/  LDC R1, c[0x0][0x28] ;  /* 0x00000a00ff017b82 */ /* 0x000e240000000800 */
[----:B------:R-:W1:Y:S01]  /*0010*/  S2R R10, SR_TID.X ;  /* 0x00000000000a7919 */ /* 0x000e620000002100 */
[----:B------:R-:W2:Y:S01]  /*0020*/  LDC.64 R2, c[0x0][0x210] ;  /* 0x00008400ff027b82 */ /* 0x000ea20000000a00 */
[----:B------:R-:W-:Y:S01]  /*0030*/  IMAD.MOV.U32 R6, RZ, RZ, RZ ;  /* 0x000000ffff067224 */ /* 0x000fe200078e00ff */
[----:B------:R-:W-:Y:S01]  /*0040*/  ULDC.64 UR4, c[0x0][0x208] ;  /* 0x0000820000047ab9 */ /* 0x000fe20000000a00 */
[----:B------:R-:W3:Y:S01]  /*0050*/  S2R R7, SR_CTAID.X ;  /* 0x0000000000077919 */ /* 0x000ee20000002500 */
[----:B------:R-:W-:Y:S02]  /*0060*/  CS2R R8, SRZ ;  /* 0x0000000000087805 */ /* 0x000fe4000001ff00 */
[----:B-1----:R-:W-:Y:S02]  /*0070*/  LOP3.LUT R0, R10, 0xf, RZ, 0xc0, !PT ;  /* 0x0000000f0a007812 */ /* 0x002fe400078ec0ff */
[----:B---3--:R-:W-:-:S03]  /*0080*/  SHF.R.S32.HI R4, RZ, 0x1b, R7 ;  /* 0x0000001bff047819 */ /* 0x008fc60000011407 */
[----:B------:R-:W-:Y:S01]  /*0090*/  IMAD R7, R7, 0x10, R0 ;  /* 0x0000001007077824 */ /* 0x000fe200078e0200 */
[----:B------:R-:W-:-:S04]  /*00a0*/  SGXT R0, R4, 0x1 ;  /* 0x000000010400781a */ /* 0x000fc80000000200 */
[----:B------:R-:W-:Y:S02]  /*00b0*/  ISETP.GE.AND P0, PT, R7, 0x10, PT ;  /* 0x000000100700780c */ /* 0x000fe40003f06270 */
[----:B------:R-:W-:-:S04]  /*00c0*/  LEA.HI R0, R0, R7, RZ, 0x2 ;  /* 0x0000000700007211 */ /* 0x000fc800078f10ff */
[----:B------:R-:W-:Y:S01]  /*00d0*/  LOP3.LUT R5, R0, 0xfffffffc, RZ, 0xc0, !PT ;  /* 0xfffffffc00057812 */ /* 0x000fe200078ec0ff */
[----:B------:R-:W-:-:S04]  /*00e0*/  HFMA2.MMA R0, -RZ, RZ, 0, 0 ;  /* 0x00000000ff007435 */ /* 0x000fc800000001ff */
[----:B--2---:R-:W-:-:S05]  /*00f0*/  IMAD.WIDE R4, R5, 0x4, R2 ;  /* 0x0000000405047825 */ /* 0x004fca00078e0202 */
[----:B------:R-:W2:Y:S04]  /*0100*/  @!P0 LDG.E.EL R6, desc[UR4][R4.64+0x4] ;  /* 0x0000040404068981 */ /* 0x000ea8000c2e1900 */
[----:B------:R-:W3:Y:S04]  /*0110*/  @!P0 LDG.E.EL R0, desc[UR4][R4.64] ;  /* 0x0000000404008981 */ /* 0x000ee8000c2e1900 */
[----:B------:R-:W4:Y:S04]  /*0120*/  @!P0 LDG.E.EL R8, desc[UR4][R4.64+0x8] ;  /* 0x0000080404088981 */ /* 0x000f28000c2e1900 */
[----:B------:R-:W5:Y:S01]  /*0130*/  @!P0 LDG.E.EL R9, desc[UR4][R4.64+0xc] ;  /* 0x00000c0404098981 */ /* 0x000f62000c2e1900 */
[----:B------:R-:W-:-:S02]  /*0140*/  IMAD.MOV.U32 R13, RZ, RZ, RZ ;  /* 0x000000ffff0d7224 */ /* 0x000fc400078e00ff */
[----:B------:R-:W-:-:S05]  /*0150*/  IMAD.WIDE R2, R7, 0x4, R2 ;  /* 0x0000000407027825 */ /* 0x000fca00078e0202 */
[----:B------:R1:W5:Y:S02]  /*0160*/  @!P0 LDG.E R13, desc[UR4][R2.64] ;  /* 0x00000004020d8981 */ /* 0x000364000c1e1900 */
[----:B-1----:R-:W1:Y:S02]  /*0170*/  LDC.64 R2, c[0x0][0x218] ;  /* 0x00008600ff027b82 */ /* 0x002e640000000a00 */
[----:B-1----:R-:W-:-:S04]  /*0180*/  IMAD.WIDE R2, R7, 0x4, R2 ;  /* 0x0000000407027825 */ /* 0x002fc800078e0202 */
[----:B--2---:R-:W-:-:S04]  /*0190*/  FMUL R11, R6, R6 ;  /* 0x00000006060b7220 */ /* 0x004fc80000400000 */
[----:B---3--:R-:W-:-:S04]  /*01a0*/  FFMA R11, R0, R0, R11 ;  /* 0x00000000000b7223 */ /* 0x008fc8000000000b */
[----:B----4-:R-:W-:-:S04]  /*01b0*/  FFMA R8, R8, R8, R11 ;  /* 0x0000000808087223 */ /* 0x010fc8000000000b */
[----:B-----5:R-:W-:-:S04]  /*01c0*/  FFMA R8, R9, R9, R8 ;  /* 0x0000000909087223 */ /* 0x020fc80000000008 */
[----:B------:R-:W1:Y:S02]  /*01d0*/  MUFU.SQRT R0, R8 ;  /* 0x0000000800007308 */ /* 0x000e640000002000 */
[C---:B-1----:R-:W-:Y:S02]  /*01e0*/  FSETP.GT.AND P0, PT, R0.reuse, 9.9999999600419720025e-13, PT ;  /* 0x2b8cbccc0000780b */ /* 0x042fe40003f04000 */
[----:B------:R-:W-:-:S11]  /*01f0*/  FSETP.NAN.AND P1, PT, R0, R0, PT ;  /* 0x000000000000720b */ /* 0x000fd60003f28000 */
[----:B------:R-:W-:Y:S02]  /*0200*/  @!P0 FSEL R0, R0, 9.9999999600419720025e-13, P1 ;  /* 0x2b8cbccc00008808 */ /* 0x000fe40000800000 */
[----:B------:R-:W-:Y:S02]  /*0210*/  LOP3.LUT P0, RZ, R10, 0x10, RZ, 0xc0, !PT ;  /* 0x000000100aff7812 */ /* 0x000fe4000780c0ff */
[C---:B------:R-:W-:Y:S02]  /*0220*/  FSETP.GT.AND P1, PT, R0.reuse, 8.50705917302346158658e+37, PT ;  /* 0x7e8000000000780b */ /* 0x040fe40003f24000 */
[----:B------:R-:W-:Y:S02]  /*0230*/  FSETP.GEU.AND P2, PT, R0, 1.175494350822287508e-38, PT ;  /* 0x008000000000780b */ /* 0x000fe40003f4e000 */
[----:B------:R-:W-:-:S09]  /*0240*/  ISETP.LT.AND P0, PT, R7, 0x10, !P0 ;  /* 0x000000100700780c */ /* 0x000fd20004701270 */
[----:B------:R-:W-:Y:S01]  /*0250*/  @P1 FMUL R0, R0, 0.25 ;  /* 0x3e80000000001820 */ /* 0x000fe20000400000 */
[----:B------:R-:W-:-:S03]  /*0260*/  @P1 FMUL R13, R13, 0.25 ;  /* 0x3e8000000d0d1820 */ /* 0x000fc60000400000 */
[----:B------:R-:W-:Y:S01]  /*0270*/  @!P2 FMUL R0, R0, 16777216 ;  /* 0x4b8000000000a820 */ /* 0x000fe20000400000 */
[----:B------:R-:W-:-:S05]  /*0280*/  @!P2 FMUL R13, R13, 16777216 ;  /* 0x4b8000000d0da820 */ /* 0x000fca0000400000 */
[----:B------:R-:W1:Y:S02]  /*0290*/  MUFU.RCP R0, R0 ;  /* 0x0000000000007308 */ /* 0x000e640000001000 */
[----:B-1----:R-:W-:Y:S01]  /*02a0*/  FMUL R13, R0, R13 ;  /* 0x0000000d000d7220 */ /* 0x002fe20000400000 */
[----:B------:R-:W-:Y:S06]  /*02b0*/  @!P0 EXIT ;  /* 0x000000000000894d */ /* 0x000fec0003800000 */
[----:B------:R-:W-:Y:S01]  /*02c0*/  STG.E desc[UR4][R2.64], R13 ;  /* 0x0000000d02007986 */ /* 0x000fe2000c101904 */
[----:B------:R-:W-:Y:S05]  /*02d0*/  EXIT ;  /* 0x000000000000794d */ /* 0x000fea0003800000 */
.L_x_0:
[----:B------:R-:W-:-:S00]  /*02e0*/  BRA `(.L_x_0) ;  /* 0xfffffffc00fc7947 */ /* 0x000fc0000383ffff */
[----:B------:R-:W-:-:S00]  /*02f0*/  NOP ;  /* 0x0000000000007918 */ /* 0x000fc00000000000 */
        /* <DEDUP_REMOVED lines=8> */
.L_x_1:


//--------------------- .nv.global.init           --------------------------
	.section	.nv.global.init,"aw",@progbits
.nv.global.init:
	.type		_$_str,@object
	.size		_$_str,(_$_str_$_2 - _$_str)
_$_str:
        /*0000*/ 	.byte	0x5f, 0x5f, 0x43, 0x55, 0x44, 0x41, 0x5f, 0x46, 0x54, 0x5a, 0x00
	.type		_$_str_$_2,@object
	.size		_$_str_$_2,(.L_1 - _$_str_$_2)
_$_str_$_2:
        /*000b*/ 	.byte	0x5f, 0x5f, 0x43, 0x55, 0x44, 0x41, 0x5f, 0x50, 0x52, 0x45, 0x43, 0x5f, 0x53, 0x51, 0x52, 0x54
        /*001b*/ 	.byte	0x00
.L_1:


//--------------------- .nv.constant0.triton_poi_fused_div_0 --------------------------
	.section	.nv.constant0.triton_poi_fused_div_0,"a",@progbits
	.sectionflags	@""
	.align	4
.nv.constant0.triton_poi_fused_div_0:
	.zero		548
